	.headerflags	@"EF_CUDA_TEXMODE_UNIFIED EF_CUDA_64BIT_ADDRESS EF_CUDA_ACCELERATORS EF_CUDA_SM90 EF_CUDA_VIRTUAL_SM(EF_CUDA_SM90)"
	.elftype	@"ET_EXEC"


//--------------------- .nv.info                  --------------------------
	.section	.nv.info,"",@"SHT_CUDA_INFO"
	.align	4


	//----- nvinfo : EIATTR_REGCOUNT
	.align		4
        /*0000*/ 	.byte	0x04, 0x2f
        /*0002*/ 	.short	(.L_3 - .L_2)
	.align		4
.L_2:
        /*0004*/ 	.word	index@(triton_poi_fused__native_batch_norm_legit_no_training_relu_30)
        /*0008*/ 	.word	0x00000020


	//----- nvinfo : EIATTR_MIN_STACK_SIZE
	.align		4
.L_3:
        /*000c*/ 	.byte	0x04, 0x12
        /*000e*/ 	.short	(.L_5 - .L_4)
	.align		4
.L_4:
        /*0010*/ 	.word	index@(triton_poi_fused__native_batch_norm_legit_no_training_relu_30)
        /*0014*/ 	.word	0x00000000


	//----- nvinfo : EIATTR_FRAME_SIZE
	.align		4
.L_5:
        /*0018*/ 	.byte	0x04, 0x11
        /*001a*/ 	.short	(.L_7 - .L_6)
	.align		4
.L_6:
        /*001c*/ 	.word	index@(triton_poi_fused__native_batch_norm_legit_no_training_relu_30)
        /*0020*/ 	.word	0x00000000


	//----- nvinfo : EIATTR_MIN_STACK_SIZE
	.align		4
.L_7:
        /*0024*/ 	.byte	0x04, 0x12
        /*0026*/ 	.short	(.L_9 - .L_8)
	.align		4
.L_8:
        /*0028*/ 	.word	index@(triton_poi_fused__native_batch_norm_legit_no_training_relu_30)
        /*002c*/ 	.word	0x00000000
.L_9:


//--------------------- .nv.info.triton_poi_fused__native_batch_norm_legit_no_training_relu_30 --------------------------
	.section	.nv.info.triton_poi_fused__native_batch_norm_legit_no_training_relu_30,"",@"SHT_CUDA_INFO"
	.sectionflags	@""
	.align	4


	//----- nvinfo : EIATTR_CUDA_API_VERSION
	.align		4
        /*0000*/ 	.byte	0x04, 0x37
        /*0002*/ 	.short	(.L_11 - .L_10)
.L_10:
        /*0004*/ 	.word	0x0000007c


	//----- nvinfo : EIATTR_KPARAM_INFO
	.align		4
.L_11:
        /*0008*/ 	.byte	0x04, 0x17
        /*000a*/ 	.short	(.L_13 - .L_12)
.L_12:
        /*000c*/ 	.word	0x00000000
        /*0010*/ 	.short	0x0006
        /*0012*/ 	.short	0x0030
        /*0014*/ 	.byte	0x00, 0xf0, 0x11, 0x00


	//----- nvinfo : EIATTR_KPARAM_INFO
	.align		4
.L_13:
        /*0018*/ 	.byte	0x04, 0x17
        /*001a*/ 	.short	(.L_15 - .L_14)
.L_14:
        /*001c*/ 	.word	0x00000000
        /*0020*/ 	.short	0x0005
        /*0022*/ 	.short	0x0028
        /*0024*/ 	.byte	0x00, 0xf4, 0x21, 0x00


	//----- nvinfo : EIATTR_KPARAM_INFO
	.align		4
.L_15:
        /*0028*/ 	.byte	0x04, 0x17
        /*002a*/ 	.short	(.L_17 - .L_16)
.L_16:
        /*002c*/ 	.word	0x00000000
        /*0030*/ 	.short	0x0004
        /*0032*/ 	.short	0x0020
        /*0034*/ 	.byte	0x00, 0xf4, 0x21, 0x00


	//----- nvinfo : EIATTR_KPARAM_INFO
	.align		4
.L_17:
        /*0038*/ 	.byte	0x04, 0x17
        /*003a*/ 	.short	(.L_19 - .L_18)
.L_18:
        /*003c*/ 	.word	0x00000000
        /*0040*/ 	.short	0x0003
        /*0042*/ 	.short	0x0018
        /*0044*/ 	.byte	0x00, 0xf4, 0x21, 0x00


	//----- nvinfo : EIATTR_KPARAM_INFO
	.align		4
.L_19:
        /*0048*/ 	.byte	0x04, 0x17
        /*004a*/ 	.short	(.L_21 - .L_20)
.L_20:
        /*004c*/ 	.word	0x00000000
        /*0050*/ 	.short	0x0002
        /*0052*/ 	.short	0x0010
        /*0054*/ 	.byte	0x00, 0xf4, 0x21, 0x00


	//----- nvinfo : EIATTR_KPARAM_INFO
	.align		4
.L_21:
        /*0058*/ 	.byte	0x04, 0x17
        /*005a*/ 	.short	(.L_23 - .L_22)
.L_22:
        /*005c*/ 	.word	0x00000000
        /*0060*/ 	.short	0x0001
        /*0062*/ 	.short	0x0008
        /*0064*/ 	.byte	0x00, 0xf4, 0x21, 0x00


	//----- nvinfo : EIATTR_KPARAM_INFO
	.align		4
.L_23:
        /*0068*/ 	.byte	0x04, 0x17
        /*006a*/ 	.short	(.L_25 - .L_24)
.L_24:
        /*006c*/ 	.word	0x00000000
        /*0070*/ 	.short	0x0000
        /*0072*/ 	.short	0x0000
        /*0074*/ 	.byte	0x00, 0xf4, 0x21, 0x00


	//----- nvinfo : EIATTR_SPARSE_MMA_MASK
	.align		4
.L_25:
        /*0078*/ 	.byte	0x03, 0x50
        /*007a*/ 	.short	0x0000


	//----- nvinfo : EIATTR_MAXREG_COUNT
	.align		4
        /*007c*/ 	.byte	0x03, 0x1b
        /*007e*/ 	.short	0x00ff


	//----- nvinfo : EIATTR_EXIT_INSTR_OFFSETS
	.align		4
        /*0080*/ 	.byte	0x04, 0x1c
        /*0082*/ 	.short	(.L_27 - .L_26)


	//   ....[0]....
.L_26:
        /*0084*/ 	.word	0x000006e0


	//----- nvinfo : EIATTR_REQNTID
	.align		4
.L_27:
        /*0088*/ 	.byte	0x04, 0x10
        /*008a*/ 	.short	(.L_29 - .L_28)
.L_28:
        /*008c*/ 	.word	0x00000080
        /*0090*/ 	.word	0x00000001
        /*0094*/ 	.word	0x00000001


	//----- nvinfo : EIATTR_CBANK_PARAM_SIZE
	.align		4
.L_29:
        /*0098*/ 	.byte	0x03, 0x19
        /*009a*/ 	.short	0x0034


	//----- nvinfo : EIATTR_PARAM_CBANK
	.align		4
        /*009c*/ 	.byte	0x04, 0x0a
        /*009e*/ 	.short	(.L_31 - .L_30)
	.align		4
.L_30:
        /*00a0*/ 	.word	index@(.nv.constant0.triton_poi_fused__native_batch_norm_legit_no_training_relu_30)
        /*00a4*/ 	.short	0x0210
        /*00a6*/ 	.short	0x0034


	//----- nvinfo : EIATTR_SW_WAR
	.align		4
.L_31:
        /*00a8*/ 	.byte	0x04, 0x36
        /*00aa*/ 	.short	(.L_33 - .L_32)
.L_32:
        /*00ac*/ 	.word	0x00000008
.L_33:


//--------------------- .nv.callgraph             --------------------------
	.section	.nv.callgraph,"",@"SHT_CUDA_CALLGRAPH"
	.align	4
	.sectionentsize	8
	.align		4
        /*0000*/ 	.word	0x00000000
	.align		4
        /*0004*/ 	.word	0xffffffff
	.align		4
        /*0008*/ 	.word	0x00000000
	.align		4
        /*000c*/ 	.word	0xfffffffe
	.align		4
        /*0010*/ 	.word	0x00000000
	.align		4
        /*0014*/ 	.word	0xfffffffd
	.align		4
        /*0018*/ 	.word	0x00000000
	.align		4
        /*001c*/ 	.word	0xfffffffc


//--------------------- .nv.constant4             --------------------------
	.section	.nv.constant4,"a",@progbits
	.align	8
	.align		8
.nv.constant4:
        /*0000*/ 	.dword	_$_str
	.align		8
        /*0008*/ 	.dword	_$_str_$_2


//--------------------- .text.triton_poi_fused__native_batch_norm_legit_no_training_relu_30 --------------------------
	.section	.text.triton_poi_fused__native_batch_norm_legit_no_training_relu_30,"ax",@progbits
	.align	128
        .global         triton_poi_fused__native_batch_norm_legit_no_training_relu_30
        .type           triton_poi_fused__native_batch_norm_legit_no_training_relu_30,@function
        .size           triton_poi_fused__native_batch_norm_legit_no_training_relu_30,(.L_x_1 - triton_poi_fused__native_batch_norm_legit_no_training_relu_30)
        .other          triton_poi_fused__native_batch_norm_legit_no_training_relu_30,@"STO_CUDA_ENTRY STV_DEFAULT"
triton_poi_fused__native_batch_norm_legit_no_training_relu_30:
.text.triton_poi_fused__native_batch_norm_legit_no_training_relu_30:
[----:B------:R-:W-:Y:S01]  /*0000*/  LDC R1, c[0x0][0x28] ;  /* 0x00000a00ff017b82 */ /* 0x000fe20000000800 */
[----:B------:R-:W1:Y:S01]  /*0010*/  S2R R0, SR_TID.X ;  /* 0x0000000000007919 */ /* 0x000e620000002100 */
[----:B------:R-:W-:-:S06]  /*0020*/  ULDC.64 UR4, c[0x0][0x208] ;  /* 0x0000820000047ab9 */ /* 0x000fcc0000000a00 */
[----:B------:R-:W2:Y:S01]  /*0030*/  LDC.64 R16, c[0x0][0x218] ;  /* 0x00008600ff107b82 */ /* 0x000ea20000000a00 */
[----:B------:R-:W3:Y:S07]  /*0040*/  S2R R5, SR_CTAID.X ;  /* 0x0000000000057919 */ /* 0x000eee0000002500 */
[----:B------:R-:W4:Y:S08]  /*0050*/  LDC.64 R14, c[0x0][0x210] ;  /* 0x00008400ff0e7b82 */ /* 0x000f300000000a00 */
[----:B------:R-:W5:Y:S01]  /*0060*/  LDC.64 R12, c[0x0][0x230] ;  /* 0x00008c00ff0c7b82 */ /* 0x000f620000000a00 */
[----:B-1----:R-:W-:-:S02]  /*0070*/  SHF.L.U32 R0, R0, 0x2, RZ ;  /* 0x0000000200007819 */ /* 0x002fc400000006ff */
[----:B---3--:R-:W-:Y:S02]  /*0080*/  SHF.R.S32.HI R3, RZ, 0x15, R5 ;  /* 0x00000015ff037819 */ /* 0x008fe40000011405 */
[----:B------:R-:W-:Y:S02]  /*0090*/  LOP3.LUT R0, R0, 0x1fc, RZ, 0xc0, !PT ;  /* 0x000001fc00007812 */ /* 0x000fe400078ec0ff */
[----:B------:R-:W-:Y:S02]  /*00a0*/  SGXT R3, R3, 0x1 ;  /* 0x000000010303781a */ /* 0x000fe40000000200 */
[----:B------:R-:W-:-:S04]  /*00b0*/  LEA R18, R5, R0, 0xa ;  /* 0x0000000005127211 */ /* 0x000fc800078e50ff */
[----:B------:R-:W-:Y:S02]  /*00c0*/  LEA.HI R0, R3, R18, RZ, 0xa ;  /* 0x0000001203007211 */ /* 0x000fe400078f50ff */
[----:B------:R-:W1:Y:S02]  /*00d0*/  LDC.64 R2, c[0x0][0x220] ;  /* 0x00008800ff027b82 */ /* 0x000e640000000a00 */
[----:B------:R-:W-:Y:S02]  /*00e0*/  SHF.R.S32.HI R23, RZ, 0xa, R0 ;  /* 0x0000000aff177819 */ /* 0x000fe40000011400 */
[----:B------:R-:W-:-:S03]  /*00f0*/  IADD3 R0, R0, 0x200, RZ ;  /* 0x0000020000007810 */ /* 0x000fc60007ffe0ff */
[----:B------:R-:W-:Y:S01]  /*0100*/  IMAD.HI R4, R23, 0x2aaaaaab, RZ ;  /* 0x2aaaaaab17047827 */ /* 0x000fe200078e02ff */
[----:B------:R-:W-:-:S04]  /*0110*/  SHF.R.S32.HI R0, RZ, 0xa, R0 ;  /* 0x0000000aff007819 */ /* 0x000fc80000011400 */
[----:B------:R-:W-:Y:S01]  /*0120*/  SHF.R.U32.HI R5, RZ, 0x1f, R4 ;  /* 0x0000001fff057819 */ /* 0x000fe20000011604 */
[----:B------:R-:W-:-:S03]  /*0130*/  IMAD.HI R6, R0, 0x2aaaaaab, RZ ;  /* 0x2aaaaaab00067827 */ /* 0x000fc600078e02ff */
[----:B------:R-:W-:Y:S02]  /*0140*/  LEA.HI R4, R4, R5, RZ, 0x1d ;  /* 0x0000000504047211 */ /* 0x000fe400078fe8ff */
[----:B------:R-:W-:-:S03]  /*0150*/  SHF.R.U32.HI R5, RZ, 0x1f, R6 ;  /* 0x0000001fff057819 */ /* 0x000fc60000011606 */
[----:B------:R-:W-:Y:S01]  /*0160*/  IMAD R23, R4, -0x30, R23 ;  /* 0xffffffd004177824 */ /* 0x000fe200078e0217 */
[----:B------:R-:W-:-:S03]  /*0170*/  LEA.HI R5, R6, R5, RZ, 0x1d ;  /* 0x0000000506057211 */ /* 0x000fc600078fe8ff */
[----:B-1----:R-:W-:-:S04]  /*0180*/  IMAD.WIDE R8, R23, 0x4, R2 ;  /* 0x0000000417087825 */ /* 0x002fc800078e0202 */
[----:B------:R-:W-:Y:S01]  /*0190*/  IMAD R19, R5, -0x30, R0 ;  /* 0xffffffd005137824 */ /* 0x000fe200078e0200 */
[----:B------:R-:W3:Y:S03]  /*01a0*/  LDG.E.EL R20, desc[UR4][R8.64] ;  /* 0x0000000408147981 */ /* 0x000ee6000c2e1900 */
[----:B------:R-:W-:Y:S02]  /*01b0*/  IMAD.WIDE R10, R19, 0x4, R2 ;  /* 0x00000004130a7825 */ /* 0x000fe400078e0202 */
[----:B------:R-:W1:Y:S03]  /*01c0*/  LDC.64 R2, c[0x0][0x228] ;  /* 0x00008a00ff027b82 */ /* 0x000e660000000a00 */
[----:B------:R-:W3:Y:S01]  /*01d0*/  LDG.E.EL R21, desc[UR4][R10.64] ;  /* 0x000000040a157981 */ /* 0x000ee2000c2e1900 */
[----:B--2---:R-:W-:-:S04]  /*01e0*/  IMAD.WIDE R26, R23, 0x4, R16 ;  /* 0x00000004171a7825 */ /* 0x004fc800078e0210 */
[----:B----4-:R-:W-:Y:S01]  /*01f0*/  IMAD.WIDE R14, R18, 0x4, R14 ;  /* 0x00000004120e7825 */ /* 0x010fe200078e020e */
[----:B------:R-:W2:Y:S04]  /*0200*/  LDG.E.EL R0, desc[UR4][R26.64] ;  /* 0x000000041a007981 */ /* 0x000ea8000c2e1900 */
[----:B------:R-:W2:Y:S01]  /*0210*/  LDG.E.128 R4, desc[UR4][R14.64] ;  /* 0x000000040e047981 */ /* 0x000ea2000c1e1d00 */
[----:B------:R-:W-:-:S03]  /*0220*/  IMAD.WIDE R16, R19, 0x4, R16 ;  /* 0x0000000413107825 */ /* 0x000fc600078e0210 */
[----:B------:R-:W4:Y:S04]  /*0230*/  LDG.E.128 R8, desc[UR4][R14.64+0x800] ;  /* 0x000800040e087981 */ /* 0x000f28000c1e1d00 */
[----:B------:R-:W4:Y:S01]  /*0240*/  LDG.E.EL R16, desc[UR4][R16.64] ;  /* 0x0000000410107981 */ /* 0x000f22000c2e1900 */
[----:B01----:R-:W-:-:S04]  /*0250*/  IMAD.WIDE R24, R23, 0x4, R2 ;  /* 0x0000000417187825 */ /* 0x003fc800078e0202 */
[----:B-----5:R-:W-:Y:S02]  /*0260*/  IMAD.WIDE R22, R23, 0x4, R12 ;  /* 0x0000000417167825 */ /* 0x020fe400078e020c */
[----:B------:R-:W5:Y:S04]  /*0270*/  LDG.E.EL R24, desc[UR4][R24.64] ;  /* 0x0000000418187981 */ /* 0x000f68000c2e1900 */
[----:B------:R-:W5:Y:S01]  /*0280*/  LDG.E.EL R23, desc[UR4][R22.64] ;  /* 0x0000000416177981 */ /* 0x000f62000c2e1900 */
[----:B------:R-:W-:-:S04]  /*0290*/  IMAD.WIDE R2, R19, 0x4, R2 ;  /* 0x0000000413027825 */ /* 0x000fc800078e0202 */
[----:B------:R-:W-:Y:S02]  /*02a0*/  IMAD.WIDE R28, R19, 0x4, R12 ;  /* 0x00000004131c7825 */ /* 0x000fe400078e020c */
[----:B------:R0:W4:Y:S04]  /*02b0*/  LDG.E.EL R12, desc[UR4][R2.64] ;  /* 0x00000004020c7981 */ /* 0x000128000c2e1900 */
[----:B------:R-:W4:Y:S01]  /*02c0*/  LDG.E.EL R13, desc[UR4][R28.64] ;  /* 0x000000041c0d7981 */ /* 0x000f22000c2e1900 */
[----:B0-----:R-:W-:Y:S01]  /*02d0*/  HFMA2.MMA R3, -RZ, RZ, 1.625, 0 ;  /* 0x3e800000ff037435 */ /* 0x001fe200000001ff */
[----:B---3--:R-:W-:-:S04]  /*02e0*/  FADD R20, R20, 9.9999997473787516356e-06 ;  /* 0x3727c5ac14147421 */ /* 0x008fc80000000000 */
[----:B------:R-:W0:Y:S01]  /*02f0*/  MUFU.SQRT R19, R20 ;  /* 0x0000001400137308 */ /* 0x000e220000002000 */
[----:B------:R-:W-:-:S07]  /*0300*/  FADD R21, R21, 9.9999997473787516356e-06 ;  /* 0x3727c5ac15157421 */ /* 0x000fce0000000000 */
[----:B------:R-:W1:Y:S01]  /*0310*/  MUFU.SQRT R25, R21 ;  /* 0x0000001500197308 */ /* 0x000e620000002000 */
[C---:B0-----:R-:W-:Y:S02]  /*0320*/  FSETP.GT.AND P0, PT, R19.reuse, 8.50705917302346158658e+37, PT ;  /* 0x7e8000001300780b */ /* 0x041fe40003f04000 */
[----:B------:R-:W-:Y:S02]  /*0330*/  FSETP.GEU.AND P2, PT, R19, 1.175494350822287508e-38, PT ;  /* 0x008000001300780b */ /* 0x000fe40003f4e000 */
[C---:B-1----:R-:W-:Y:S02]  /*0340*/  FSETP.GT.AND P1, PT, R25.reuse, 8.50705917302346158658e+37, PT ;  /* 0x7e8000001900780b */ /* 0x042fe40003f24000 */
[----:B------:R-:W-:-:S07]  /*0350*/  FSETP.GEU.AND P3, PT, R25, 1.175494350822287508e-38, PT ;  /* 0x008000001900780b */ /* 0x000fce0003f6e000 */
[----:B------:R-:W-:-:S04]  /*0360*/  @P0 FMUL R19, R19, 0.25 ;  /* 0x3e80000013130820 */ /* 0x000fc80000400000 */
[----:B------:R-:W-:Y:S01]  /*0370*/  @!P2 FMUL R19, R19, 16777216 ;  /* 0x4b8000001313a820 */ /* 0x000fe20000400000 */
[----:B------:R-:W-:-:S05]  /*0380*/  @P1 FMUL R25, R25, 0.25 ;  /* 0x3e80000019191820 */ /* 0x000fca0000400000 */
[----:B------:R-:W0:Y:S01]  /*0390*/  MUFU.RCP R19, R19 ;  /* 0x0000001300137308 */ /* 0x000e220000001000 */
[----:B------:R-:W-:Y:S01]  /*03a0*/  @!P3 FMUL R25, R25, 16777216 ;  /* 0x4b8000001919b820 */ /* 0x000fe20000400000 */
[----:B------:R-:W-:-:S06]  /*03b0*/  FSEL R2, R3, 1, P0 ;  /* 0x3f80000003027808 */ /* 0x000fcc0000000000 */
[----:B------:R-:W1:Y:S01]  /*03c0*/  MUFU.RCP R14, R25 ;  /* 0x00000019000e7308 */ /* 0x000e620000001000 */
[----:B------:R-:W-:Y:S01]  /*03d0*/  FSEL R3, R3, 1, P1 ;  /* 0x3f80000003037808 */ /* 0x000fe20000800000 */
[----:B------:R-:W-:Y:S01]  /*03e0*/  @!P2 FMUL R2, R2, 16777216 ;  /* 0x4b8000000202a820 */ /* 0x000fe20000400000 */
[----:B--2---:R-:W-:-:S03]  /*03f0*/  FADD R4, R4, -R0 ;  /* 0x8000000004047221 */ /* 0x004fc60000000000 */
[----:B------:R-:W-:Y:S01]  /*0400*/  @!P3 FMUL R3, R3, 16777216 ;  /* 0x4b8000000303b820 */ /* 0x000fe20000400000 */
[----:B0-----:R-:W-:Y:S01]  /*0410*/  FMUL R15, R19, R2 ;  /* 0x00000002130f7220 */ /* 0x001fe20000400000 */
[--C-:B------:R-:W-:Y:S01]  /*0420*/  FADD R20, R5, -R0.reuse ;  /* 0x8000000005147221 */ /* 0x100fe20000000000 */
[--C-:B------:R-:W-:Y:S01]  /*0430*/  FADD R6, R6, -R0.reuse ;  /* 0x8000000006067221 */ /* 0x100fe20000000000 */
[----:B------:R-:W-:Y:S01]  /*0440*/  FADD R0, R7, -R0 ;  /* 0x8000000007007221 */ /* 0x000fe20000000000 */
[C---:B------:R-:W-:Y:S01]  /*0450*/  FMUL R5, R15.reuse, R4 ;  /* 0x000000040f057220 */ /* 0x040fe20000400000 */
[C---:B------:R-:W-:Y:S01]  /*0460*/  FMUL R4, R15.reuse, R20 ;  /* 0x000000140f047220 */ /* 0x040fe20000400000 */
[----:B-1----:R-:W-:Y:S02]  /*0470*/  FMUL R14, R14, R3 ;  /* 0x000000030e0e7220 */ /* 0x002fe40000400000 */
[----:B------:R-:W0:Y:S01]  /*0480*/  LDC.64 R2, c[0x0][0x238] ;  /* 0x00008e00ff027b82 */ /* 0x000e220000000a00 */
[C---:B------:R-:W-:Y:S01]  /*0490*/  FMUL R20, R15.reuse, R6 ;  /* 0x000000060f147220 */ /* 0x040fe20000400000 */
[----:B------:R-:W-:Y:S01]  /*04a0*/  FMUL R6, R15, R0 ;  /* 0x000000000f067220 */ /* 0x000fe20000400000 */
[--C-:B----4-:R-:W-:Y:S01]  /*04b0*/  FADD R7, R8, -R16.reuse ;  /* 0x8000001008077221 */ /* 0x110fe20000000000 */
[--C-:B------:R-:W-:Y:S01]  /*04c0*/  FADD R9, R9, -R16.reuse ;  /* 0x8000001009097221 */ /* 0x100fe20000000000 */
[--C-:B------:R-:W-:Y:S01]  /*04d0*/  FADD R15, R10, -R16.reuse ;  /* 0x800000100a0f7221 */ /* 0x100fe20000000000 */
[C-C-:B-----5:R-:W-:Y:S01]  /*04e0*/  FFMA R0, R24.reuse, R5, R23.reuse ;  /* 0x0000000518007223 */ /* 0x160fe20000000017 */
[----:B------:R-:W-:Y:S01]  /*04f0*/  FADD R11, R11, -R16 ;  /* 0x800000100b0b7221 */ /* 0x000fe20000000000 */
[C-C-:B------:R-:W-:Y:S01]  /*0500*/  FFMA R4, R24.reuse, R4, R23.reuse ;  /* 0x0000000418047223 */ /* 0x140fe20000000017 */
[C-C-:B------:R-:W-:Y:S01]  /*0510*/  FFMA R5, R24.reuse, R20, R23.reuse ;  /* 0x0000001418057223 */ /* 0x140fe20000000017 */
[----:B------:R-:W-:Y:S01]  /*0520*/  FFMA R23, R24, R6, R23 ;  /* 0x0000000618177223 */ /* 0x000fe20000000017 */
[C---:B------:R-:W-:Y:S01]  /*0530*/  FMUL R7, R14.reuse, R7 ;  /* 0x000000070e077220 */ /* 0x040fe20000400000 */
[C---:B------:R-:W-:Y:S01]  /*0540*/  FMUL R8, R14.reuse, R9 ;  /* 0x000000090e087220 */ /* 0x040fe20000400000 */
[C---:B------:R-:W-:Y:S01]  /*0550*/  FMUL R6, R14.reuse, R15 ;  /* 0x0000000f0e067220 */ /* 0x040fe20000400000 */
[----:B------:R-:W-:Y:S01]  /*0560*/  FMUL R14, R14, R11 ;  /* 0x0000000b0e0e7220 */ /* 0x000fe20000400000 */
[C-C-:B------:R-:W-:Y:S01]  /*0570*/  FFMA R9, R12.reuse, R7, R13.reuse ;  /* 0x000000070c097223 */ /* 0x140fe2000000000d */
[C-C-:B------:R-:W-:Y:S01]  /*0580*/  FFMA R8, R12.reuse, R8, R13.reuse ;  /* 0x000000080c087223 */ /* 0x140fe2000000000d */
[C-C-:B------:R-:W-:Y:S01]  /*0590*/  FFMA R10, R12.reuse, R6, R13.reuse ;  /* 0x000000060c0a7223 */ /* 0x140fe2000000000d */
[----:B------:R-:W-:Y:S01]  /*05a0*/  FFMA R14, R12, R14, R13 ;  /* 0x0000000e0c0e7223 */ /* 0x000fe2000000000d */
[----:B------:R-:W-:-:S02]  /*05b0*/  FSETP.GEU.AND P6, PT, R23, RZ, PT ;  /* 0x000000ff1700720b */ /* 0x000fc40003fce000 */
[----:B------:R-:W-:Y:S02]  /*05c0*/  FSETP.GEU.AND P0, PT, R5, RZ, PT ;  /* 0x000000ff0500720b */ /* 0x000fe40003f0e000 */
[----:B------:R-:W-:Y:S02]  /*05d0*/  FSETP.GEU.AND P1, PT, R4, RZ, PT ;  /* 0x000000ff0400720b */ /* 0x000fe40003f2e000 */
[----:B------:R-:W-:Y:S02]  /*05e0*/  FSETP.GEU.AND P3, PT, R14, RZ, PT ;  /* 0x000000ff0e00720b */ /* 0x000fe40003f6e000 */
[----:B------:R-:W-:Y:S02]  /*05f0*/  SEL R7, R23, RZ, P6 ;  /* 0x000000ff17077207 */ /* 0x000fe40003000000 */
[----:B------:R-:W-:Y:S02]  /*0600*/  FSETP.GEU.AND P2, PT, R0, RZ, PT ;  /* 0x000000ff0000720b */ /* 0x000fe40003f4e000 */
[----:B------:R-:W-:-:S02]  /*0610*/  FSETP.GEU.AND P4, PT, R10, RZ, PT ;  /* 0x000000ff0a00720b */ /* 0x000fc40003f8e000 */
[----:B------:R-:W-:Y:S02]  /*0620*/  FSETP.GEU.AND P5, PT, R9, RZ, PT ;  /* 0x000000ff0900720b */ /* 0x000fe40003fae000 */
[----:B------:R-:W-:Y:S02]  /*0630*/  FSETP.GEU.AND P6, PT, R8, RZ, PT ;  /* 0x000000ff0800720b */ /* 0x000fe40003fce000 */
[----:B------:R-:W-:Y:S01]  /*0640*/  SEL R6, R5, RZ, P0 ;  /* 0x000000ff05067207 */ /* 0x000fe20000000000 */
[----:B0-----:R-:W-:Y:S01]  /*0650*/  IMAD.WIDE R2, R18, 0x4, R2 ;  /* 0x0000000412027825 */ /* 0x001fe200078e0202 */
[----:B------:R-:W-:Y:S02]  /*0660*/  SEL R5, R4, RZ, P1 ;  /* 0x000000ff04057207 */ /* 0x000fe40000800000 */
[----:B------:R-:W-:Y:S02]  /*0670*/  SEL R15, R14, RZ, P3 ;  /* 0x000000ff0e0f7207 */ /* 0x000fe40001800000 */
[----:B------:R-:W-:-:S02]  /*0680*/  SEL R4, R0, RZ, P2 ;  /* 0x000000ff00047207 */ /* 0x000fc40001000000 */
[----:B------:R-:W-:Y:S02]  /*0690*/  SEL R14, R10, RZ, P4 ;  /* 0x000000ff0a0e7207 */ /* 0x000fe40002000000 */
[----:B------:R-:W-:Y:S02]  /*06a0*/  SEL R12, R9, RZ, P5 ;  /* 0x000000ff090c7207 */ /* 0x000fe40002800000 */
[----:B------:R-:W-:Y:S01]  /*06b0*/  SEL R13, R8, RZ, P6 ;  /* 0x000000ff080d7207 */ /* 0x000fe20003000000 */
[----:B------:R-:W-:Y:S04]  /*06c0*/  STG.E.128 desc[UR4][R2.64], R4 ;  /* 0x0000000402007986 */ /* 0x000fe8000c101d04 */
[----:B------:R-:W-:Y:S01]  /*06d0*/  STG.E.128 desc[UR4][R2.64+0x800], R12 ;  /* 0x0008000c02007986 */ /* 0x000fe2000c101d04 */
[----:B------:R-:W-:Y:S05]  /*06e0*/  EXIT ;  /* 0x000000000000794d */ /* 0x000fea0003800000 */
.L_x_0:
[----:B------:R-:W-:-:S00]  /*06f0*/  BRA `(.L_x_0) ;  /* 0xfffffffc00fc7947 */ /* 0x000fc0000383ffff */
[----:B------:R-:W-:-:S00]  /*0700*/  NOP ;  /* 0x0000000000007918 */ /* 0x000fc00000000000 */
[----:B------:R-:W-:-:S00]  /*0710*/  NOP ;  /* 0x0000000000007918 */ /* 0x000fc00000000000 */
[----:B------:R-:W-:-:S00]  /*0720*/  NOP ;  /* 0x0000000000007918 */ /* 0x000fc00000000000 */
[----:B------:R-:W-:-:S00]  /*0730*/  NOP ;  /* 0x0000000000007918 */ /* 0x000fc00000000000 */
[----:B------:R-:W-:-:S00]  /*0740*/  NOP ;  /* 0x0000000000007918 */ /* 0x000fc00000000000 */
[----:B------:R-:W-:-:S00]  /*0750*/  NOP ;  /* 0x0000000000007918 */ /* 0x000fc00000000000 */
[----:B------:R-:W-:-:S00]  /*0760*/  NOP ;  /* 0x0000000000007918 */ /* 0x000fc00000000000 */
[----:B------:R-:W-:-:S00]  /*0770*/  NOP ;  /* 0x0000000000007918 */ /* 0x000fc00000000000 */
.L_x_1:


//--------------------- .nv.global.init           --------------------------
	.section	.nv.global.init,"aw",@progbits
.nv.global.init:
	.type		_$_str,@object
	.size		_$_str,(_$_str_$_2 - _$_str)
_$_str:
        /*0000*/ 	.byte	0x5f, 0x5f, 0x43, 0x55, 0x44, 0x41, 0x5f, 0x46, 0x54, 0x5a, 0x00
	.type		_$_str_$_2,@object
	.size		_$_str_$_2,(.L_1 - _$_str_$_2)
_$_str_$_2:
        /*000b*/ 	.byte	0x5f, 0x5f, 0x43, 0x55, 0x44, 0x41, 0x5f, 0x50, 0x52, 0x45, 0x43, 0x5f, 0x53, 0x51, 0x52, 0x54
        /*001b*/ 	.byte	0x00
.L_1:


//--------------------- .nv.constant0.triton_poi_fused__native_batch_norm_legit_no_training_relu_30 --------------------------
	.section	.nv.constant0.triton_poi_fused__native_batch_norm_legit_no_training_relu_30,"a",@progbits
	.sectionflags	@""
	.align	4
.nv.constant0.triton_poi_fused__native_batch_norm_legit_no_training_relu_30:
	.zero		580
